//
// Generated by NVIDIA NVVM Compiler
//
// Compiler Build ID: CL-36424714
// Cuda compilation tools, release 13.0, V13.0.88
// Based on NVVM 20.0.0
//

.version 9.0
.target sm_100
.address_size 64

	// .globl	_Z20tiled_convolution_1DPiS_ii
.const .align 4 .b8 d_mask[40];
.extern .shared .align 16 .b8 shared_mem[];

.visible .entry _Z20tiled_convolution_1DPiS_ii(
	.param .u64 .ptr .align 1 _Z20tiled_convolution_1DPiS_ii_param_0,
	.param .u64 .ptr .align 1 _Z20tiled_convolution_1DPiS_ii_param_1,
	.param .u32 _Z20tiled_convolution_1DPiS_ii_param_2,
	.param .u32 _Z20tiled_convolution_1DPiS_ii_param_3
)
{
	.reg .pred 	%p<14>;
	.reg .b32 	%r<138>;
	.reg .b64 	%rd<23>;

	ld.param.u64 	%rd4, [_Z20tiled_convolution_1DPiS_ii_param_0];
	ld.param.u64 	%rd3, [_Z20tiled_convolution_1DPiS_ii_param_1];
	ld.param.u32 	%r40, [_Z20tiled_convolution_1DPiS_ii_param_2];
	ld.param.u32 	%r41, [_Z20tiled_convolution_1DPiS_ii_param_3];
	cvta.to.global.u64 	%rd1, %rd4;
	shr.u32 	%r42, %r41, 31;
	add.s32 	%r43, %r41, %r42;
	shr.s32 	%r1, %r43, 1;
	mov.u32 	%r2, %tid.x;
	mov.u32 	%r44, %ctaid.x;
	mov.u32 	%r45, %ntid.x;
	mad.lo.s32 	%r3, %r44, %r45, %r2;
	add.s32 	%r46, %r1, %r2;
	setp.ge.s32 	%p1, %r3, %r40;
	mul.wide.s32 	%rd5, %r3, 4;
	add.s64 	%rd2, %rd1, %rd5;
	shl.b32 	%r47, %r46, 2;
	mov.u32 	%r48, shared_mem;
	add.s32 	%r4, %r48, %r47;
	@%p1 bra 	$L__BB0_2;
	ld.global.u32 	%r50, [%rd2];
	st.shared.u32 	[%r4], %r50;
	bra.uni 	$L__BB0_3;
$L__BB0_2:
	mov.b32 	%r49, 0;
	st.shared.u32 	[%r4], %r49;
$L__BB0_3:
	setp.ge.s32 	%p2, %r2, %r1;
	@%p2 bra 	$L__BB0_9;
	setp.lt.s32 	%p3, %r3, %r1;
	mov.b32 	%r121, 0;
	@%p3 bra 	$L__BB0_6;
	sub.s32 	%r52, %r3, %r1;
	mul.wide.s32 	%rd6, %r52, 4;
	add.s64 	%rd7, %rd1, %rd6;
	ld.global.u32 	%r121, [%rd7];
$L__BB0_6:
	shl.b32 	%r54, %r2, 2;
	add.s32 	%r56, %r48, %r54;
	st.shared.u32 	[%r56], %r121;
	add.s32 	%r57, %r3, 16;
	setp.ge.s32 	%p4, %r57, %r40;
	mov.b32 	%r122, 0;
	@%p4 bra 	$L__BB0_8;
	ld.global.u32 	%r122, [%rd2+64];
$L__BB0_8:
	st.shared.u32 	[%r4+64], %r122;
$L__BB0_9:
	setp.ge.s32 	%p5, %r3, %r40;
	bar.sync 	0;
	@%p5 bra 	$L__BB0_23;
	setp.lt.s32 	%p6, %r41, -1;
	mov.b32 	%r137, 0;
	@%p6 bra 	$L__BB0_22;
	neg.s32 	%r129, %r1;
	abs.s32 	%r61, %r1;
	add.s32 	%r10, %r1, %r61;
	add.s32 	%r11, %r10, 1;
	and.b32  	%r12, %r11, 7;
	setp.lt.u32 	%p7, %r10, 7;
	mov.b32 	%r137, 0;
	@%p7 bra 	$L__BB0_14;
	and.b32  	%r63, %r11, -8;
	neg.s32 	%r124, %r63;
	shl.b32 	%r64, %r2, 2;
	add.s32 	%r66, %r64, %r48;
	add.s32 	%r123, %r66, 16;
	mov.b32 	%r125, 0;
	mov.u64 	%rd9, d_mask;
	mov.u32 	%r137, %r125;
$L__BB0_13:
	.pragma "nounroll";
	ld.shared.u32 	%r67, [%r123+-16];
	mul.wide.s32 	%rd8, %r125, 4;
	add.s64 	%rd10, %rd9, %rd8;
	ld.const.u32 	%r68, [%rd10];
	mad.lo.s32 	%r69, %r68, %r67, %r137;
	ld.shared.u32 	%r70, [%r123+-12];
	ld.const.u32 	%r71, [%rd10+4];
	mad.lo.s32 	%r72, %r71, %r70, %r69;
	ld.shared.u32 	%r73, [%r123+-8];
	ld.const.u32 	%r74, [%rd10+8];
	mad.lo.s32 	%r75, %r74, %r73, %r72;
	ld.shared.u32 	%r76, [%r123+-4];
	ld.const.u32 	%r77, [%rd10+12];
	mad.lo.s32 	%r78, %r77, %r76, %r75;
	ld.shared.u32 	%r79, [%r123];
	ld.const.u32 	%r80, [%rd10+16];
	mad.lo.s32 	%r81, %r80, %r79, %r78;
	ld.shared.u32 	%r82, [%r123+4];
	ld.const.u32 	%r83, [%rd10+20];
	mad.lo.s32 	%r84, %r83, %r82, %r81;
	ld.shared.u32 	%r85, [%r123+8];
	ld.const.u32 	%r86, [%rd10+24];
	mad.lo.s32 	%r87, %r86, %r85, %r84;
	ld.shared.u32 	%r88, [%r123+12];
	ld.const.u32 	%r89, [%rd10+28];
	mad.lo.s32 	%r137, %r89, %r88, %r87;
	add.s32 	%r129, %r129, 8;
	add.s32 	%r125, %r125, 8;
	add.s32 	%r124, %r124, 8;
	add.s32 	%r123, %r123, 32;
	setp.ne.s32 	%p8, %r124, 0;
	@%p8 bra 	$L__BB0_13;
$L__BB0_14:
	setp.eq.s32 	%p9, %r12, 0;
	@%p9 bra 	$L__BB0_22;
	setp.lt.u32 	%p10, %r12, 4;
	@%p10 bra 	$L__BB0_17;
	shl.b32 	%r91, %r129, 2;
	add.s32 	%r92, %r4, %r91;
	ld.shared.u32 	%r93, [%r92];
	add.s32 	%r94, %r129, %r1;
	mul.wide.s32 	%rd11, %r94, 4;
	mov.u64 	%rd12, d_mask;
	add.s64 	%rd13, %rd12, %rd11;
	ld.const.u32 	%r95, [%rd13];
	mad.lo.s32 	%r96, %r95, %r93, %r137;
	ld.shared.u32 	%r97, [%r92+4];
	ld.const.u32 	%r98, [%rd13+4];
	mad.lo.s32 	%r99, %r98, %r97, %r96;
	ld.shared.u32 	%r100, [%r92+8];
	ld.const.u32 	%r101, [%rd13+8];
	mad.lo.s32 	%r102, %r101, %r100, %r99;
	ld.shared.u32 	%r103, [%r92+12];
	ld.const.u32 	%r104, [%rd13+12];
	mad.lo.s32 	%r137, %r104, %r103, %r102;
	add.s32 	%r129, %r129, 4;
$L__BB0_17:
	and.b32  	%r106, %r11, 3;
	setp.eq.s32 	%p11, %r106, 0;
	@%p11 bra 	$L__BB0_22;
	setp.eq.s32 	%p12, %r106, 1;
	@%p12 bra 	$L__BB0_20;
	shl.b32 	%r107, %r129, 2;
	add.s32 	%r108, %r4, %r107;
	ld.shared.u32 	%r109, [%r108];
	add.s32 	%r110, %r129, %r1;
	mul.wide.s32 	%rd14, %r110, 4;
	mov.u64 	%rd15, d_mask;
	add.s64 	%rd16, %rd15, %rd14;
	ld.const.u32 	%r111, [%rd16];
	mad.lo.s32 	%r112, %r111, %r109, %r137;
	ld.shared.u32 	%r113, [%r108+4];
	ld.const.u32 	%r114, [%rd16+4];
	mad.lo.s32 	%r137, %r114, %r113, %r112;
	add.s32 	%r129, %r129, 2;
$L__BB0_20:
	and.b32  	%r115, %r10, 1;
	setp.eq.b32 	%p13, %r115, 1;
	@%p13 bra 	$L__BB0_22;
	shl.b32 	%r116, %r129, 2;
	add.s32 	%r117, %r4, %r116;
	ld.shared.u32 	%r118, [%r117];
	add.s32 	%r119, %r129, %r1;
	mul.wide.s32 	%rd17, %r119, 4;
	mov.u64 	%rd18, d_mask;
	add.s64 	%rd19, %rd18, %rd17;
	ld.const.u32 	%r120, [%rd19];
	mad.lo.s32 	%r137, %r120, %r118, %r137;
$L__BB0_22:
	cvta.to.global.u64 	%rd20, %rd3;
	add.s64 	%rd22, %rd20, %rd5;
	st.global.u32 	[%rd22], %r137;
$L__BB0_23:
	ret;

}


// ===== COMPILED SASS (sm_100) =====

	.target	sm_100

	.elftype	@"ET_EXEC"


//--------------------- .note.nv.tkinfo           --------------------------
	.section	.note.nv.tkinfo,"",@"SHT_NOTE"
	.sectionflags	@"SHF_NOTE_NV_TKINFO"
	.tkinfo
        /*0018*/ 	.word	0x00000002
        /*0030*/ 	.string	""
        /*0030*/ 	.string	"ptxas"
        /*0030*/ 	.string	"Cuda compilation tools, release 13.0, V13.0.88"
        /*0030*/ 	.string	"Build cuda_13.0.r13.0/compiler.36424714_0"
        /*0030*/ 	.string	"-arch sm_100 -m 64 "



//--------------------- .note.nv.cuinfo           --------------------------
	.section	.note.nv.cuinfo,"",@"SHT_NOTE"
	.sectionflags	@"SHF_NOTE_NV_CUINFO"
        /*0018*/ 	.short	0x0002
        /*001a*/ 	.short	0x0064
        /*001c*/ 	.short	0x0082
	.zero		2


//--------------------- .nv.info                  --------------------------
	.section	.nv.info,"",@"SHT_CUDA_INFO"
	.align	4


	//----- nvinfo : EIATTR_REGCOUNT
	.align		4
        /*0000*/ 	.byte	0x04, 0x2f
        /*0002*/ 	.short	(.L_2 - .L_1)
	.align		4
.L_1:
        /*0004*/ 	.word	index@(_Z20tiled_convolution_1DPiS_ii)
        /*0008*/ 	.word	0x0000001a


	//----- nvinfo : EIATTR_FRAME_SIZE
	.align		4
.L_2:
        /*000c*/ 	.byte	0x04, 0x11
        /*000e*/ 	.short	(.L_4 - .L_3)
	.align		4
.L_3:
        /*0010*/ 	.word	index@(_Z20tiled_convolution_1DPiS_ii)
        /*0014*/ 	.word	0x00000000


	//----- nvinfo : EIATTR_MIN_STACK_SIZE
	.align		4
.L_4:
        /*0018*/ 	.byte	0x04, 0x12
        /*001a*/ 	.short	(.L_6 - .L_5)
	.align		4
.L_5:
        /*001c*/ 	.word	index@(_Z20tiled_convolution_1DPiS_ii)
        /*0020*/ 	.word	0x00000000
.L_6:


//--------------------- .nv.compat                --------------------------
	.section	.nv.compat,"",@"SHT_CUDA_COMPAT_INFO"
	.align	4
        /*0000*/ 	.byte	0x02, 0x09, 0x00, 0x00, 0x02, 0x02, 0x01, 0x00, 0x02, 0x05, 0x05, 0x00, 0x03, 0x07, 0x01, 0x01
        /*0010*/ 	.byte	0x02, 0x03, 0x00, 0x00, 0x02, 0x06, 0x01, 0x00, 0x04, 0x0b, 0x08, 0x00, 0x09, 0x00, 0x00, 0x00
        /*0020*/ 	.byte	0x00, 0x00, 0x00, 0x00


//--------------------- .nv.info._Z20tiled_convolution_1DPiS_ii --------------------------
	.section	.nv.info._Z20tiled_convolution_1DPiS_ii,"",@"SHT_CUDA_INFO"
	.sectionflags	@""
	.align	4


	//----- nvinfo : EIATTR_CUDA_API_VERSION
	.align		4
        /*0000*/ 	.byte	0x04, 0x37
        /*0002*/ 	.short	(.L_8 - .L_7)
.L_7:
        /*0004*/ 	.word	0x00000082


	//----- nvinfo : EIATTR_KPARAM_INFO
	.align		4
.L_8:
        /*0008*/ 	.byte	0x04, 0x17
        /*000a*/ 	.short	(.L_10 - .L_9)
.L_9:
        /*000c*/ 	.word	0x00000000
        /*0010*/ 	.short	0x0003
        /*0012*/ 	.short	0x0014
        /*0014*/ 	.byte	0x00, 0xf0, 0x11, 0x00


	//----- nvinfo : EIATTR_KPARAM_INFO
	.align		4
.L_10:
        /*0018*/ 	.byte	0x04, 0x17
        /*001a*/ 	.short	(.L_12 - .L_11)
.L_11:
        /*001c*/ 	.word	0x00000000
        /*0020*/ 	.short	0x0002
        /*0022*/ 	.short	0x0010
        /*0024*/ 	.byte	0x00, 0xf0, 0x11, 0x00


	//----- nvinfo : EIATTR_KPARAM_INFO
	.align		4
.L_12:
        /*0028*/ 	.byte	0x04, 0x17
        /*002a*/ 	.short	(.L_14 - .L_13)
.L_13:
        /*002c*/ 	.word	0x00000000
        /*0030*/ 	.short	0x0001
        /*0032*/ 	.short	0x0008
        /*0034*/ 	.byte	0x00, 0xf5, 0x21, 0x00


	//----- nvinfo : EIATTR_KPARAM_INFO
	.align		4
.L_14:
        /*0038*/ 	.byte	0x04, 0x17
        /*003a*/ 	.short	(.L_16 - .L_15)
.L_15:
        /*003c*/ 	.word	0x00000000
        /*0040*/ 	.short	0x0000
        /*0042*/ 	.short	0x0000
        /*0044*/ 	.byte	0x00, 0xf5, 0x21, 0x00


	//----- nvinfo : EIATTR_SPARSE_MMA_MASK
	.align		4
.L_16:
        /*0048*/ 	.byte	0x03, 0x50
        /*004a*/ 	.short	0x0000


	//----- nvinfo : EIATTR_MAXREG_COUNT
	.align		4
        /*004c*/ 	.byte	0x03, 0x1b
        /*004e*/ 	.short	0x00ff


	//----- nvinfo : EIATTR_NUM_BARRIERS
	.align		4
        /*0050*/ 	.byte	0x02, 0x4c
        /*0052*/ 	.byte	0x01
	.zero		1


	//----- nvinfo : EIATTR_MERCURY_ISA_VERSION
	.align		4
        /*0054*/ 	.byte	0x03, 0x5f
        /*0056*/ 	.short	0x0101


	//----- nvinfo : EIATTR_VRC_CTA_INIT_COUNT
	.align		4
        /*0058*/ 	.byte	0x02, 0x4a
	.zero		1
	.zero		1


	//----- nvinfo : EIATTR_EXIT_INSTR_OFFSETS
	.align		4
        /*005c*/ 	.byte	0x04, 0x1c
        /*005e*/ 	.short	(.L_18 - .L_17)


	//   ....[0]....
.L_17:
        /*0060*/ 	.word	0x00000250


	//   ....[1]....
        /*0064*/ 	.word	0x000007f0


	//----- nvinfo : EIATTR_CRS_STACK_SIZE
	.align		4
.L_18:
        /*0068*/ 	.byte	0x04, 0x1e
        /*006a*/ 	.short	(.L_20 - .L_19)
.L_19:
        /*006c*/ 	.word	0x00000000


	//----- nvinfo : EIATTR_CBANK_PARAM_SIZE
	.align		4
.L_20:
        /*0070*/ 	.byte	0x03, 0x19
        /*0072*/ 	.short	0x0018


	//----- nvinfo : EIATTR_PARAM_CBANK
	.align		4
        /*0074*/ 	.byte	0x04, 0x0a
        /*0076*/ 	.short	(.L_22 - .L_21)
	.align		4
.L_21:
        /*0078*/ 	.word	index@(.nv.constant0._Z20tiled_convolution_1DPiS_ii)
        /*007c*/ 	.short	0x0380
        /*007e*/ 	.short	0x0018


	//----- nvinfo : EIATTR_SW_WAR
	.align		4
.L_22:
        /*0080*/ 	.byte	0x04, 0x36
        /*0082*/ 	.short	(.L_24 - .L_23)
.L_23:
        /*0084*/ 	.word	0x00000008
.L_24:


//--------------------- .nv.callgraph             --------------------------
	.section	.nv.callgraph,"",@"SHT_CUDA_CALLGRAPH"
	.align	4
	.sectionentsize	8
	.align		4
        /*0000*/ 	.word	0x00000000
	.align		4
        /*0004*/ 	.word	0xffffffff
	.align		4
        /*0008*/ 	.word	0x00000000
	.align		4
        /*000c*/ 	.word	0xfffffffe
	.align		4
        /*0010*/ 	.word	0x00000000
	.align		4
        /*0014*/ 	.word	0xfffffffd
	.align		4
        /*0018*/ 	.word	0x00000000
	.align		4
        /*001c*/ 	.word	0xfffffffc


//--------------------- .nv.constant3             --------------------------
	.section	.nv.constant3,"a",@progbits
	.align	4
.nv.constant3:
	.type		d_mask,@object
	.size		d_mask,(.L_0 - d_mask)
d_mask:
	.zero		40
.L_0:


//--------------------- .text._Z20tiled_convolution_1DPiS_ii --------------------------
	.section	.text._Z20tiled_convolution_1DPiS_ii,"ax",@progbits
	.align	128
        .global         _Z20tiled_convolution_1DPiS_ii
        .type           _Z20tiled_convolution_1DPiS_ii,@function
        .size           _Z20tiled_convolution_1DPiS_ii,(.L_x_8 - _Z20tiled_convolution_1DPiS_ii)
        .other          _Z20tiled_convolution_1DPiS_ii,@"STO_CUDA_ENTRY STV_DEFAULT"
_Z20tiled_convolution_1DPiS_ii:
.text._Z20tiled_convolution_1DPiS_ii:
[----:B------:R-:W-:Y:S01]  /*0000*/  LDC R1, c[0x0][0x37c] ;  /* 0x0000df00ff017b82 */ /* 0x000fe20000000800 */
[----:B------:R-:W0:Y:S07]  /*0010*/  S2R R15, SR_TID.X ;  /* 0x00000000000f7919 */ /* 0x000e2e0000002100 */
[----:B------:R-:W0:Y:S01]  /*0020*/  S2UR UR4, SR_CTAID.X ;  /* 0x00000000000479c3 */ /* 0x000e220000002500 */
[----:B------:R-:W1:Y:S07]  /*0030*/  LDCU.64 UR14, c[0x0][0x358] ;  /* 0x00006b00ff0e77ac */ /* 0x000e6e0008000a00 */
[----:B------:R-:W0:Y:S08]  /*0040*/  LDC R0, c[0x0][0x360] ;  /* 0x0000d800ff007b82 */ /* 0x000e300000000800 */
[----:B------:R-:W2:Y:S08]  /*0050*/  LDC.64 R2, c[0x0][0x390] ;  /* 0x0000e400ff027b82 */ /* 0x000eb00000000a00 */
[----:B------:R-:W3:Y:S01]  /*0060*/  LDC.64 R8, c[0x0][0x380] ;  /* 0x0000e000ff087b82 */ /* 0x000ee20000000a00 */
[----:B0-----:R-:W-:-:S05]  /*0070*/  IMAD R5, R0, UR4, R15 ;  /* 0x0000000400057c24 */ /* 0x001fca000f8e020f */
[C---:B--2---:R-:W-:Y:S01]  /*0080*/  ISETP.GE.AND P0, PT, R5.reuse, R2, PT ;  /* 0x000000020500720c */ /* 0x044fe20003f06270 */
[----:B---3--:R-:W-:-:S12]  /*0090*/  IMAD.WIDE R6, R5, 0x4, R8 ;  /* 0x0000000405067825 */ /* 0x008fd800078e0208 */
[----:B-1----:R-:W2:Y:S01]  /*00a0*/  @!P0 LDG.E R11, desc[UR14][R6.64] ;  /* 0x0000000e060b8981 */ /* 0x002ea2000c1e1900 */
[----:B------:R-:W0:Y:S01]  /*00b0*/  S2UR UR5, SR_CgaCtaId ;  /* 0x00000000000579c3 */ /* 0x000e220000008800 */
[----:B------:R-:W-:Y:S01]  /*00c0*/  LEA.HI R0, R3, R3, RZ, 0x1 ;  /* 0x0000000303007211 */ /* 0x000fe200078f08ff */
[----:B------:R-:W-:Y:S01]  /*00d0*/  UMOV UR4, 0x400 ;  /* 0x0000040000047882 */ /* 0x000fe20000000000 */
[----:B------:R-:W-:Y:S02]  /*00e0*/  BSSY.RECONVERGENT B0, `(.L_x_0) ;  /* 0x0000015000007945 */ /* 0x000fe40003800200 */
[----:B------:R-:W-:-:S04]  /*00f0*/  SHF.R.S32.HI R0, RZ, 0x1, R0 ;  /* 0x00000001ff007819 */ /* 0x000fc80000011400 */
[----:B------:R-:W-:Y:S01]  /*0100*/  ISETP.GE.AND P1, PT, R15, R0, PT ;  /* 0x000000000f00720c */ /* 0x000fe20003f26270 */
[----:B------:R-:W-:Y:S01]  /*0110*/  IMAD.IADD R4, R0, 0x1, R15 ;  /* 0x0000000100047824 */ /* 0x000fe200078e020f */
[----:B0-----:R-:W-:-:S06]  /*0120*/  ULEA UR5, UR5, UR4, 0x18 ;  /* 0x0000000405057291 */ /* 0x001fcc000f8ec0ff */
[----:B------:R-:W-:-:S05]  /*0130*/  LEA R4, R4, UR5, 0x2 ;  /* 0x0000000504047c11 */ /* 0x000fca000f8e10ff */
[----:B--2---:R0:W-:Y:S04]  /*0140*/  @!P0 STS [R4], R11 ;  /* 0x0000000b04008388 */ /* 0x0041e80000000800 */
[----:B------:R0:W-:Y:S01]  /*0150*/  @P0 STS [R4], RZ ;  /* 0x000000ff04000388 */ /* 0x0001e20000000800 */
[----:B------:R-:W-:Y:S05]  /*0160*/  @P1 BRA `(.L_x_1) ;  /* 0x0000000000301947 */ /* 0x000fea0003800000 */
[C---:B------:R-:W-:Y:S01]  /*0170*/  ISETP.GE.AND P1, PT, R5.reuse, R0, PT ;  /* 0x000000000500720c */ /* 0x040fe20003f26270 */
[----:B------:R-:W-:Y:S01]  /*0180*/  IMAD.MOV.U32 R13, RZ, RZ, RZ ;  /* 0x000000ffff0d7224 */ /* 0x000fe200078e00ff */
[----:B0-----:R-:W-:-:S04]  /*0190*/  IADD3 R11, PT, PT, R5, 0x10, RZ ;  /* 0x00000010050b7810 */ /* 0x001fc80007ffe0ff */
[----:B------:R-:W-:Y:S01]  /*01a0*/  ISETP.GE.AND P2, PT, R11, R2, PT ;  /* 0x000000020b00720c */ /* 0x000fe20003f46270 */
[----:B------:R-:W-:-:S06]  /*01b0*/  HFMA2 R2, -RZ, RZ, 0, 0 ;  /* 0x00000000ff027431 */ /* 0x000fcc00000001ff */
[----:B------:R-:W-:-:S04]  /*01c0*/  @P1 IMAD.IADD R11, R5, 0x1, -R0 ;  /* 0x00000001050b1824 */ /* 0x000fc800078e0a00 */
[----:B------:R-:W-:Y:S02]  /*01d0*/  @P1 IMAD.WIDE R8, R11, 0x4, R8 ;  /* 0x000000040b081825 */ /* 0x000fe400078e0208 */
[----:B------:R-:W2:Y:S04]  /*01e0*/  @!P2 LDG.E R13, desc[UR14][R6.64+0x40] ;  /* 0x0000400e060da981 */ /* 0x000ea8000c1e1900 */
[----:B------:R-:W3:Y:S01]  /*01f0*/  @P1 LDG.E R2, desc[UR14][R8.64] ;  /* 0x0000000e08021981 */ /* 0x000ee2000c1e1900 */
[----:B------:R-:W-:-:S05]  /*0200*/  LEA R11, R15, UR5, 0x2 ;  /* 0x000000050f0b7c11 */ /* 0x000fca000f8e10ff */
[----:B---3--:R1:W-:Y:S04]  /*0210*/  STS [R11], R2 ;  /* 0x000000020b007388 */ /* 0x0083e80000000800 */
[----:B--2---:R1:W-:Y:S02]  /*0220*/  STS [R4+0x40], R13 ;  /* 0x0000400d04007388 */ /* 0x0043e40000000800 */
.L_x_1:
[----:B------:R-:W-:Y:S05]  /*0230*/  BSYNC.RECONVERGENT B0 ;  /* 0x0000000000007941 */ /* 0x000fea0003800200 */
.L_x_0:
[----:B------:R-:W-:Y:S06]  /*0240*/  BAR.SYNC.DEFER_BLOCKING 0x0 ;  /* 0x0000000000007b1d */ /* 0x000fec0000010000 */
[----:B------:R-:W-:Y:S05]  /*0250*/  @P0 EXIT ;  /* 0x000000000000094d */ /* 0x000fea0003800000 */
[----:B------:R-:W-:Y:S02]  /*0260*/  ISETP.GE.AND P0, PT, R3, -0x1, PT ;  /* 0xffffffff0300780c */ /* 0x000fe40003f06270 */
[----:B------:R-:W-:-:S11]  /*0270*/  MOV R6, RZ ;  /* 0x000000ff00067202 */ /* 0x000fd60000000f00 */
[----:B------:R-:W-:Y:S05]  /*0280*/  @!P0 BRA `(.L_x_2) ;  /* 0x00000004004c8947 */ /* 0x000fea0003800000 */
[----:B------:R-:W-:Y:S01]  /*0290*/  IABS R3, R0 ;  /* 0x0000000000037213 */ /* 0x000fe20000000000 */
[----:B------:R-:W-:-:S04]  /*02a0*/  HFMA2 R6, -RZ, RZ, 0, 0 ;  /* 0x00000000ff067431 */ /* 0x000fc800000001ff */
[----:B-1----:R-:W-:Y:S02]  /*02b0*/  IMAD.IADD R2, R0, 0x1, R3 ;  /* 0x0000000100027824 */ /* 0x002fe400078e0203 */
[----:B------:R-:W-:-:S03]  /*02c0*/  IMAD.MOV R3, RZ, RZ, -R0 ;  /* 0x000000ffff037224 */ /* 0x000fc600078e0a00 */
[C---:B------:R-:W-:Y:S02]  /*02d0*/  ISETP.GE.U32.AND P0, PT, R2.reuse, 0x7, PT ;  /* 0x000000070200780c */ /* 0x040fe40003f06070 */
[----:B------:R-:W-:-:S04]  /*02e0*/  IADD3 R7, PT, PT, R2, 0x1, RZ ;  /* 0x0000000102077810 */ /* 0x000fc80007ffe0ff */
[----:B------:R-:W-:-:S04]  /*02f0*/  LOP3.LUT R12, R7, 0x7, RZ, 0xc0, !PT ;  /* 0x00000007070c7812 */ /* 0x000fc800078ec0ff */
[----:B------:R-:W-:-:S03]  /*0300*/  ISETP.NE.AND P1, PT, R12, RZ, PT ;  /* 0x000000ff0c00720c */ /* 0x000fc60003f25270 */
[----:B------:R-:W-:Y:S10]  /*0310*/  @!P0 BRA `(.L_x_3) ;  /* 0x0000000000848947 */ /* 0x000ff40003800000 */
[----:B------:R-:W-:Y:S01]  /*0320*/  LOP3.LUT R8, R7, 0xfffffff8, RZ, 0xc0, !PT ;  /* 0xfffffff807087812 */ /* 0x000fe200078ec0ff */
[----:B------:R-:W-:Y:S01]  /*0330*/  IMAD.MOV.U32 R6, RZ, RZ, RZ ;  /* 0x000000ffff067224 */ /* 0x000fe200078e00ff */
[----:B------:R-:W-:Y:S01]  /*0340*/  LEA R9, R15, UR5, 0x2 ;  /* 0x000000050f097c11 */ /* 0x000fe2000f8e10ff */
[----:B------:R-:W-:Y:S02]  /*0350*/  UMOV UR4, URZ ;  /* 0x000000ff00047c82 */ /* 0x000fe40008000000 */
[----:B------:R-:W-:Y:S01]  /*0360*/  IMAD.MOV R8, RZ, RZ, -R8 ;  /* 0x000000ffff087224 */ /* 0x000fe200078e0a08 */
[----:B------:R-:W-:-:S07]  /*0370*/  IADD3 R9, PT, PT, R9, 0x10, RZ ;  /* 0x0000001009097810 */ /* 0x000fce0007ffe0ff */
.L_x_4:
[----:B0-----:R-:W0:Y:S01]  /*0380*/  LDS R11, [R9+-0x10] ;  /* 0xfffff000090b7984 */ /* 0x001e220000000800 */
[----:B------:R-:W-:Y:S01]  /*0390*/  USHF.L.U32 UR6, UR4, 0x2, URZ ;  /* 0x0000000204067899 */ /* 0x000fe200080006ff */
[----:B------:R-:W-:Y:S01]  /*03a0*/  IADD3 R8, PT, PT, R8, 0x8, RZ ;  /* 0x0000000808087810 */ /* 0x000fe20007ffe0ff */
[----:B------:R-:W-:Y:S01]  /*03b0*/  UIADD3 UR4, UPT, UPT, UR4, 0x8, URZ ;  /* 0x0000000804047890 */ /* 0x000fe2000fffe0ff */
[----:B------:R-:W1:Y:S01]  /*03c0*/  LDS R10, [R9+-0xc] ;  /* 0xfffff400090a7984 */ /* 0x000e620000000800 */
[----:B------:R-:W-:Y:S01]  /*03d0*/  VIADD R3, R3, 0x8 ;  /* 0x0000000803037836 */ /* 0x000fe20000000000 */
[----:B------:R-:W-:Y:S02]  /*03e0*/  ISETP.NE.AND P0, PT, R8, RZ, PT ;  /* 0x000000ff0800720c */ /* 0x000fe40003f05270 */
[----:B------:R-:W2:Y:S04]  /*03f0*/  LDS R13, [R9+-0x8] ;  /* 0xfffff800090d7984 */ /* 0x000ea80000000800 */
[----:B------:R-:W3:Y:S01]  /*0400*/  LDS R15, [R9+-0x4] ;  /* 0xfffffc00090f7984 */ /* 0x000ee20000000800 */
[----:B------:R-:W0:Y:S03]  /*0410*/  LDCU.64 UR8, c[0x3][UR6] ;  /* 0x00c00000060877ac */ /* 0x000e260008000a00 */
[----:B------:R-:W4:Y:S01]  /*0420*/  LDS R17, [R9] ;  /* 0x0000000009117984 */ /* 0x000f220000000800 */
[----:B------:R-:W2:Y:S03]  /*0430*/  LDCU.64 UR10, c[0x3][UR6+0x8] ;  /* 0x00c00100060a77ac */ /* 0x000ea60008000a00 */
[----:B------:R-:W5:Y:S01]  /*0440*/  LDS R19, [R9+0x4] ;  /* 0x0000040009137984 */ /* 0x000f620000000800 */
[----:B------:R-:W4:Y:S03]  /*0450*/  LDCU.64 UR12, c[0x3][UR6+0x10] ;  /* 0x00c00200060c77ac */ /* 0x000f260008000a00 */
[----:B------:R-:W5:Y:S01]  /*0460*/  LDS R21, [R9+0x8] ;  /* 0x0000080009157984 */ /* 0x000f620000000800 */
[----:B------:R-:W5:Y:S03]  /*0470*/  LDCU.64 UR6, c[0x3][UR6+0x18] ;  /* 0x00c00300060677ac */ /* 0x000f660008000a00 */
[----:B------:R0:W5:Y:S02]  /*0480*/  LDS R23, [R9+0xc] ;  /* 0x00000c0009177984 */ /* 0x0001640000000800 */
[----:B0-----:R-:W-:Y:S01]  /*0490*/  IADD3 R9, PT, PT, R9, 0x20, RZ ;  /* 0x0000002009097810 */ /* 0x001fe20007ffe0ff */
[----:B------:R-:W-:-:S04]  /*04a0*/  IMAD R11, R11, UR8, R6 ;  /* 0x000000080b0b7c24 */ /* 0x000fc8000f8e0206 */
[----:B-1----:R-:W-:-:S04]  /*04b0*/  IMAD R10, R10, UR9, R11 ;  /* 0x000000090a0a7c24 */ /* 0x002fc8000f8e020b */
[----:B--2---:R-:W-:-:S04]  /*04c0*/  IMAD R10, R13, UR10, R10 ;  /* 0x0000000a0d0a7c24 */ /* 0x004fc8000f8e020a */
[----:B---3--:R-:W-:-:S04]  /*04d0*/  IMAD R10, R15, UR11, R10 ;  /* 0x0000000b0f0a7c24 */ /* 0x008fc8000f8e020a */
[----:B----4-:R-:W-:-:S04]  /*04e0*/  IMAD R10, R17, UR12, R10 ;  /* 0x0000000c110a7c24 */ /* 0x010fc8000f8e020a */
[----:B-----5:R-:W-:-:S04]  /*04f0*/  IMAD R10, R19, UR13, R10 ;  /* 0x0000000d130a7c24 */ /* 0x020fc8000f8e020a */
[----:B------:R-:W-:-:S04]  /*0500*/  IMAD R10, R21, UR6, R10 ;  /* 0x00000006150a7c24 */ /* 0x000fc8000f8e020a */
[----:B------:R-:W-:Y:S01]  /*0510*/  IMAD R6, R23, UR7, R10 ;  /* 0x0000000717067c24 */ /* 0x000fe2000f8e020a */
[----:B------:R-:W-:Y:S06]  /*0520*/  @P0 BRA `(.L_x_4) ;  /* 0xfffffffc00940947 */ /* 0x000fec000383ffff */
.L_x_3:
[----:B------:R-:W-:Y:S05]  /*0530*/  @!P1 BRA `(.L_x_2) ;  /* 0x0000000000a09947 */ /* 0x000fea0003800000 */
[----:B------:R-:W-:Y:S02]  /*0540*/  ISETP.GE.U32.AND P0, PT, R12, 0x4, PT ;  /* 0x000000040c00780c */ /* 0x000fe40003f06070 */
[----:B------:R-:W-:-:S11]  /*0550*/  LOP3.LUT P1, R17, R7, 0x3, RZ, 0xc0, !PT ;  /* 0x0000000307117812 */ /* 0x000fd6000782c0ff */
[----:B------:R-:W-:Y:S05]  /*0560*/  @!P0 BRA `(.L_x_5) ;  /* 0x0000000000408947 */ /* 0x000fea0003800000 */
[C---:B------:R-:W-:Y:S01]  /*0570*/  IMAD R7, R3.reuse, 0x4, R4 ;  /* 0x0000000403077824 */ /* 0x040fe200078e0204 */
[----:B------:R-:W-:Y:S02]  /*0580*/  IADD3 R8, PT, PT, R0, R3, RZ ;  /* 0x0000000300087210 */ /* 0x000fe40007ffe0ff */
[----:B------:R-:W-:Y:S02]  /*0590*/  IADD3 R3, PT, PT, R3, 0x4, RZ ;  /* 0x0000000403037810 */ /* 0x000fe40007ffe0ff */
[----:B------:R-:W1:Y:S01]  /*05a0*/  LDS R9, [R7] ;  /* 0x0000000007097984 */ /* 0x000e620000000800 */
[----:B------:R-:W-:-:S03]  /*05b0*/  IMAD.SHL.U32 R8, R8, 0x4, RZ ;  /* 0x0000000408087824 */ /* 0x000fc600078e00ff */
[----:B------:R-:W2:Y:S01]  /*05c0*/  LDS R12, [R7+0x4] ;  /* 0x00000400070c7984 */ /* 0x000ea20000000800 */
[----:B------:R-:W1:Y:S03]  /*05d0*/  LDC R10, c[0x3][R8] ;  /* 0x00c00000080a7b82 */ /* 0x000e660000000800 */
[----:B------:R-:W3:Y:S04]  /*05e0*/  LDS R14, [R7+0x8] ;  /* 0x00000800070e7984 */ /* 0x000ee80000000800 */
[----:B------:R-:W4:Y:S01]  /*05f0*/  LDS R16, [R7+0xc] ;  /* 0x00000c0007107984 */ /* 0x000f220000000800 */
[----:B0-----:R-:W2:Y:S08]  /*0600*/  LDC R11, c[0x3][R8+0x4] ;  /* 0x00c00100080b7b82 */ /* 0x001eb00000000800 */
[----:B------:R-:W3:Y:S08]  /*0610*/  LDC R13, c[0x3][R8+0x8] ;  /* 0x00c00200080d7b82 */ /* 0x000ef00000000800 */
[----:B------:R-:W4:Y:S01]  /*0620*/  LDC R15, c[0x3][R8+0xc] ;  /* 0x00c00300080f7b82 */ /* 0x000f220000000800 */
[----:B-1----:R-:W-:-:S04]  /*0630*/  IMAD R9, R9, R10, R6 ;  /* 0x0000000a09097224 */ /* 0x002fc800078e0206 */
[----:B--2---:R-:W-:-:S04]  /*0640*/  IMAD R9, R12, R11, R9 ;  /* 0x0000000b0c097224 */ /* 0x004fc800078e0209 */
[----:B---3--:R-:W-:-:S04]  /*0650*/  IMAD R9, R14, R13, R9 ;  /* 0x0000000d0e097224 */ /* 0x008fc800078e0209 */
[----:B----4-:R-:W-:-:S07]  /*0660*/  IMAD R6, R16, R15, R9 ;  /* 0x0000000f10067224 */ /* 0x010fce00078e0209 */
.L_x_5:
[----:B------:R-:W-:Y:S05]  /*0670*/  @!P1 BRA `(.L_x_2) ;  /* 0x0000000000509947 */ /* 0x000fea0003800000 */
[----:B------:R-:W-:Y:S02]  /*0680*/  ISETP.NE.AND P0, PT, R17, 0x1, PT ;  /* 0x000000011100780c */ /* 0x000fe40003f05270 */
[----:B------:R-:W-:-:S04]  /*0690*/  LOP3.LUT R2, R2, 0x1, RZ, 0xc0, !PT ;  /* 0x0000000102027812 */ /* 0x000fc800078ec0ff */
[----:B------:R-:W-:-:S07]  /*06a0*/  ISETP.NE.U32.AND P1, PT, R2, 0x1, PT ;  /* 0x000000010200780c */ /* 0x000fce0003f25070 */
[----:B------:R-:W-:Y:S06]  /*06b0*/  @!P0 BRA `(.L_x_6) ;  /* 0x0000000000288947 */ /* 0x000fec0003800000 */
[C---:B------:R-:W-:Y:S01]  /*06c0*/  IMAD R2, R3.reuse, 0x4, R4 ;  /* 0x0000000403027824 */ /* 0x040fe200078e0204 */
[----:B------:R-:W-:Y:S02]  /*06d0*/  IADD3 R8, PT, PT, R0, R3, RZ ;  /* 0x0000000300087210 */ /* 0x000fe40007ffe0ff */
[----:B------:R-:W-:Y:S02]  /*06e0*/  IADD3 R3, PT, PT, R3, 0x2, RZ ;  /* 0x0000000203037810 */ /* 0x000fe40007ffe0ff */
[----:B------:R-:W1:Y:S01]  /*06f0*/  LDS R7, [R2] ;  /* 0x0000000002077984 */ /* 0x000e620000000800 */
[----:B------:R-:W-:-:S03]  /*0700*/  IMAD.SHL.U32 R8, R8, 0x4, RZ ;  /* 0x0000000408087824 */ /* 0x000fc600078e00ff */
[----:B0-----:R-:W0:Y:S01]  /*0710*/  LDS R11, [R2+0x4] ;  /* 0x00000400020b7984 */ /* 0x001e220000000800 */
[----:B------:R-:W1:Y:S08]  /*0720*/  LDC R9, c[0x3][R8] ;  /* 0x00c0000008097b82 */ /* 0x000e700000000800 */
[----:B------:R-:W0:Y:S01]  /*0730*/  LDC R10, c[0x3][R8+0x4] ;  /* 0x00c00100080a7b82 */ /* 0x000e220000000800 */
[----:B-1----:R-:W-:-:S04]  /*0740*/  IMAD R6, R7, R9, R6 ;  /* 0x0000000907067224 */ /* 0x002fc800078e0206 */
[----:B0-----:R-:W-:-:S07]  /*0750*/  IMAD R6, R11, R10, R6 ;  /* 0x0000000a0b067224 */ /* 0x001fce00078e0206 */
.L_x_6:
[----:B0-----:R-:W-:Y:S01]  /*0760*/  @P1 IMAD R4, R3, 0x4, R4 ;  /* 0x0000000403041824 */ /* 0x001fe200078e0204 */
[----:B------:R-:W-:-:S04]  /*0770*/  @P1 IADD3 R0, PT, PT, R0, R3, RZ ;  /* 0x0000000300001210 */ /* 0x000fc80007ffe0ff */
[----:B------:R-:W0:Y:S01]  /*0780*/  @P1 LDS R7, [R4] ;  /* 0x0000000004071984 */ /* 0x000e220000000800 */
[----:B------:R-:W-:-:S06]  /*0790*/  @P1 IMAD.SHL.U32 R0, R0, 0x4, RZ ;  /* 0x0000000400001824 */ /* 0x000fcc00078e00ff */
[----:B------:R-:W0:Y:S02]  /*07a0*/  @P1 LDC R0, c[0x3][R0] ;  /* 0x00c0000000001b82 */ /* 0x000e240000000800 */
[----:B0-----:R-:W-:-:S07]  /*07b0*/  @P1 IMAD R6, R7, R0, R6 ;  /* 0x0000000007061224 */ /* 0x001fce00078e0206 */
.L_x_2:
[----:B-1----:R-:W1:Y:S02]  /*07c0*/  LDC.64 R2, c[0x0][0x388] ;  /* 0x0000e200ff027b82 */ /* 0x002e640000000a00 */
[----:B-1----:R-:W-:-:S05]  /*07d0*/  IMAD.WIDE R2, R5, 0x4, R2 ;  /* 0x0000000405027825 */ /* 0x002fca00078e0202 */
[----:B------:R-:W-:Y:S01]  /*07e0*/  STG.E desc[UR14][R2.64], R6 ;  /* 0x0000000602007986 */ /* 0x000fe2000c10190e */
[----:B------:R-:W-:Y:S05]  /*07f0*/  EXIT ;  /* 0x000000000000794d */ /* 0x000fea0003800000 */
.L_x_7:
[----:B------:R-:W-:-:S00]  /*0800*/  BRA `(.L_x_7) ;  /* 0xfffffffc00fc7947 */ /* 0x000fc0000383ffff */
[----:B------:R-:W-:-:S00]  /*0810*/  NOP ;  /* 0x0000000000007918 */ /* 0x000fc00000000000 */
        /* <DEDUP_REMOVED lines=14> */
.L_x_8:


//--------------------- .nv.shared._Z20tiled_convolution_1DPiS_ii --------------------------
	.section	.nv.shared._Z20tiled_convolution_1DPiS_ii,"aw",@nobits
	.sectionflags	@""
	.align	16
	.zero		1024


//--------------------- .nv.shared.reserved.0     --------------------------
	.section	.nv.shared.reserved.0,"aw",@nobits
	.weak		__nv_reservedSMEM_offset_0_alias
	.size		__nv_reservedSMEM_offset_0_alias, 0, 64
	.other		__nv_reservedSMEM_offset_0_alias,@"STO_CUDA_RESERVED_SHARED STV_DEFAULT"
__nv_reservedSMEM_offset_0_alias:
	.zero		0
	.zero		64


//--------------------- .nv.constant0._Z20tiled_convolution_1DPiS_ii --------------------------
	.section	.nv.constant0._Z20tiled_convolution_1DPiS_ii,"a",@progbits
	.sectionflags	@""
	.align	4
.nv.constant0._Z20tiled_convolution_1DPiS_ii:
	.zero		920


//--------------------- SYMBOLS --------------------------

	.type		.nv.reservedSmem.offset0,@object
	.size		.nv.reservedSmem.offset0,0x4
	.type		.nv.reservedSmem.cap,@object
	.size		.nv.reservedSmem.cap,0x4
